	.headerflags	@"EF_CUDA_TEXMODE_UNIFIED EF_CUDA_64BIT_ADDRESS EF_CUDA_SM89 EF_CUDA_VIRTUAL_SM(EF_CUDA_SM89)"
	.elftype	@"ET_EXEC"


//--------------------- .nv.info                  --------------------------
	.section	.nv.info,"",@"SHT_CUDA_INFO"
	.align	4


	//----- nvinfo : EIATTR_REGCOUNT
	.align		4
        /*0000*/ 	.byte	0x04, 0x2f
        /*0002*/ 	.short	(.L_1 - .L_0)
	.align		4
.L_0:
        /*0004*/ 	.word	index@(triton__0d1d2d3de4e)
        /*0008*/ 	.word	0x00000022


	//----- nvinfo : EIATTR_MAX_STACK_SIZE
	.align		4
.L_1:
        /*000c*/ 	.byte	0x04, 0x23
        /*000e*/ 	.short	(.L_3 - .L_2)
	.align		4
.L_2:
        /*0010*/ 	.word	index@(triton__0d1d2d3de4e)
        /*0014*/ 	.word	0x00000000


	//----- nvinfo : EIATTR_MIN_STACK_SIZE
	.align		4
.L_3:
        /*0018*/ 	.byte	0x04, 0x12
        /*001a*/ 	.short	(.L_5 - .L_4)
	.align		4
.L_4:
        /*001c*/ 	.word	index@(triton__0d1d2d3de4e)
        /*0020*/ 	.word	0x00000000


	//----- nvinfo : EIATTR_FRAME_SIZE
	.align		4
.L_5:
        /*0024*/ 	.byte	0x04, 0x11
        /*0026*/ 	.short	(.L_7 - .L_6)
	.align		4
.L_6:
        /*0028*/ 	.word	index@(triton__0d1d2d3de4e)
        /*002c*/ 	.word	0x00000000
.L_7:


//--------------------- .nv.info.triton__0d1d2d3de4e --------------------------
	.section	.nv.info.triton__0d1d2d3de4e,"",@"SHT_CUDA_INFO"
	.align	4


	//----- nvinfo : EIATTR_CUDA_API_VERSION
	.align		4
        /*0000*/ 	.byte	0x04, 0x37
        /*0002*/ 	.short	(.L_9 - .L_8)
.L_8:
        /*0004*/ 	.word	0x0000007b


	//----- nvinfo : EIATTR_PARAM_CBANK
	.align		4
.L_9:
        /*0008*/ 	.byte	0x04, 0x0a
        /*000a*/ 	.short	(.L_11 - .L_10)
	.align		4
.L_10:
        /*000c*/ 	.word	index@(.nv.constant0.triton__0d1d2d3de4e)
        /*0010*/ 	.short	0x0160
        /*0012*/ 	.short	0x0020


	//----- nvinfo : EIATTR_CBANK_PARAM_SIZE
	.align		4
.L_11:
        /*0014*/ 	.byte	0x03, 0x19
        /*0016*/ 	.short	0x0020


	//----- nvinfo : EIATTR_KPARAM_INFO
	.align		4
        /*0018*/ 	.byte	0x04, 0x17
        /*001a*/ 	.short	(.L_13 - .L_12)
.L_12:
        /*001c*/ 	.word	0x00000000
        /*0020*/ 	.short	0x0004
        /*0022*/ 	.short	0x001c
        /*0024*/ 	.byte	0x00, 0xf0, 0x11, 0x00


	//----- nvinfo : EIATTR_KPARAM_INFO
	.align		4
.L_13:
        /*0028*/ 	.byte	0x04, 0x17
        /*002a*/ 	.short	(.L_15 - .L_14)
.L_14:
        /*002c*/ 	.word	0x00000000
        /*0030*/ 	.short	0x0003
        /*0032*/ 	.short	0x0018
        /*0034*/ 	.byte	0x00, 0xf0, 0x11, 0x00


	//----- nvinfo : EIATTR_KPARAM_INFO
	.align		4
.L_15:
        /*0038*/ 	.byte	0x04, 0x17
        /*003a*/ 	.short	(.L_17 - .L_16)
.L_16:
        /*003c*/ 	.word	0x00000000
        /*0040*/ 	.short	0x0002
        /*0042*/ 	.short	0x0010
        /*0044*/ 	.byte	0x00, 0xf0, 0x21, 0x00


	//----- nvinfo : EIATTR_KPARAM_INFO
	.align		4
.L_17:
        /*0048*/ 	.byte	0x04, 0x17
        /*004a*/ 	.short	(.L_19 - .L_18)
.L_18:
        /*004c*/ 	.word	0x00000000
        /*0050*/ 	.short	0x0001
        /*0052*/ 	.short	0x0008
        /*0054*/ 	.byte	0x00, 0xf0, 0x21, 0x00


	//----- nvinfo : EIATTR_KPARAM_INFO
	.align		4
.L_19:
        /*0058*/ 	.byte	0x04, 0x17
        /*005a*/ 	.short	(.L_21 - .L_20)
.L_20:
        /*005c*/ 	.word	0x00000000
        /*0060*/ 	.short	0x0000
        /*0062*/ 	.short	0x0000
        /*0064*/ 	.byte	0x00, 0xf0, 0x21, 0x00


	//----- nvinfo : EIATTR_MAXREG_COUNT
	.align		4
.L_21:
        /*0068*/ 	.byte	0x03, 0x1b
        /*006a*/ 	.short	0x00ff


	//----- nvinfo : EIATTR_COOP_GROUP_MASK_REGIDS
	.align		4
        /*006c*/ 	.byte	0x04, 0x29
        /*006e*/ 	.short	(.L_23 - .L_22)


	//   ....[0]....
.L_22:
        /*0070*/ 	.word	0xffffffff


	//   ....[1]....
        /*0074*/ 	.word	0xffffffff


	//   ....[2]....
        /*0078*/ 	.word	0xffffffff


	//   ....[3]....
        /*007c*/ 	.word	0xffffffff


	//   ....[4]....
        /*0080*/ 	.word	0xffffffff


	//   ....[5]....
        /*0084*/ 	.word	0xffffffff


	//   ....[6]....
        /*0088*/ 	.word	0xffffffff


	//   ....[7]....
        /*008c*/ 	.word	0xffffffff


	//   ....[8]....
        /*0090*/ 	.word	0xffffffff


	//   ....[9]....
        /*0094*/ 	.word	0xffffffff


	//   ....[10]....
        /*0098*/ 	.word	0xffffffff


	//   ....[11]....
        /*009c*/ 	.word	0xffffffff


	//   ....[12]....
        /*00a0*/ 	.word	0xffffffff


	//   ....[13]....
        /*00a4*/ 	.word	0xffffffff


	//   ....[14]....
        /*00a8*/ 	.word	0xffffffff


	//   ....[15]....
        /*00ac*/ 	.word	0xffffffff


	//   ....[16]....
        /*00b0*/ 	.word	0xffffffff


	//   ....[17]....
        /*00b4*/ 	.word	0xffffffff


	//   ....[18]....
        /*00b8*/ 	.word	0xffffffff


	//   ....[19]....
        /*00bc*/ 	.word	0xffffffff


	//   ....[20]....
        /*00c0*/ 	.word	0xffffffff


	//   ....[21]....
        /*00c4*/ 	.word	0xffffffff


	//   ....[22]....
        /*00c8*/ 	.word	0xffffffff


	//   ....[23]....
        /*00cc*/ 	.word	0xffffffff


	//----- nvinfo : EIATTR_COOP_GROUP_INSTR_OFFSETS
	.align		4
.L_23:
        /*00d0*/ 	.byte	0x04, 0x28
        /*00d2*/ 	.short	(.L_25 - .L_24)


	//   ....[0]....
.L_24:
        /*00d4*/ 	.word	0x00000d00


	//   ....[1]....
        /*00d8*/ 	.word	0x00000e70


	//   ....[2]....
        /*00dc*/ 	.word	0x00000f90


	//   ....[3]....
        /*00e0*/ 	.word	0x00001020


	//   ....[4]....
        /*00e4*/ 	.word	0x00001040


	//   ....[5]....
        /*00e8*/ 	.word	0x00001110


	//   ....[6]....
        /*00ec*/ 	.word	0x00001160


	//   ....[7]....
        /*00f0*/ 	.word	0x000011a0


	//   ....[8]....
        /*00f4*/ 	.word	0x00001230


	//   ....[9]....
        /*00f8*/ 	.word	0x000012a0


	//   ....[10]....
        /*00fc*/ 	.word	0x000012e0


	//   ....[11]....
        /*0100*/ 	.word	0x000013a0


	//   ....[12]....
        /*0104*/ 	.word	0x000013f0


	//   ....[13]....
        /*0108*/ 	.word	0x000014a0


	//   ....[14]....
        /*010c*/ 	.word	0x00001530


	//   ....[15]....
        /*0110*/ 	.word	0x00001670


	//   ....[16]....
        /*0114*/ 	.word	0x00001680


	//   ....[17]....
        /*0118*/ 	.word	0x00001690


	//   ....[18]....
        /*011c*/ 	.word	0x000016d0


	//   ....[19]....
        /*0120*/ 	.word	0x000017a0


	//   ....[20]....
        /*0124*/ 	.word	0x00001860


	//   ....[21]....
        /*0128*/ 	.word	0x00001890


	//   ....[22]....
        /*012c*/ 	.word	0x00001960


	//   ....[23]....
        /*0130*/ 	.word	0x000019b0


	//----- nvinfo : EIATTR_EXIT_INSTR_OFFSETS
	.align		4
.L_25:
        /*0134*/ 	.byte	0x04, 0x1c
        /*0136*/ 	.short	(.L_27 - .L_26)


	//   ....[0]....
.L_26:
        /*0138*/ 	.word	0x00001ba0


	//   ....[1]....
        /*013c*/ 	.word	0x00001bf0


	//----- nvinfo : EIATTR_MAX_THREADS
	.align		4
.L_27:
        /*0140*/ 	.byte	0x04, 0x05
        /*0142*/ 	.short	(.L_29 - .L_28)
.L_28:
        /*0144*/ 	.word	0x00000100
        /*0148*/ 	.word	0x00000001
        /*014c*/ 	.word	0x00000001
.L_29:


//--------------------- .nv.rel.action            --------------------------
	.section	.nv.rel.action,"",@"SHT_CUDA_RELOCINFO"
	.align	8
	.sectionentsize	8
        /*0000*/ 	.byte	0x73, 0x00, 0x00, 0x00, 0x00, 0x00, 0x00, 0x00, 0x00, 0x00, 0x00, 0x11, 0x25, 0x00, 0x05, 0x36


//--------------------- .nv.constant0.triton__0d1d2d3de4e --------------------------
	.section	.nv.constant0.triton__0d1d2d3de4e,"a",@progbits
	.align	4
.nv.constant0.triton__0d1d2d3de4e:
	.zero		384


//--------------------- .text.triton__0d1d2d3de4e --------------------------
	.section	.text.triton__0d1d2d3de4e,"ax",@progbits
	.sectionflags	@"SHF_BARRIERS=1"
	.sectioninfo	@"SHI_REGISTERS=34"
	.align	128
        .global         triton__0d1d2d3de4e
        .type           triton__0d1d2d3de4e,@function
        .size           triton__0d1d2d3de4e,(.L_x_2 - triton__0d1d2d3de4e)
        .other          triton__0d1d2d3de4e,@"STO_CUDA_ENTRY STV_DEFAULT"
triton__0d1d2d3de4e:
.text.triton__0d1d2d3de4e:
[----:B------:R-:W-:-:S02]  /*0000*/  MOV R1, c[0x0][0x28] ;  /* 0x00000a0000017a02 */ /* 0x000fc40000000f00 */
[----:B------:R-:W0:Y:S01]  /*0010*/  S2UR UR8, SR_CTAID.X ;  /* 0x00000000000879c3 */ /* 0x000e220000002500 */
[----:B------:R-:W1:Y:S01]  /*0020*/  S2R R0, SR_TID.X ;  /* 0x0000000000007919 */ /* 0x000e620000002100 */
[----:B------:R-:W-:Y:S01]  /*0030*/  MOV R6, 0x2 ;  /* 0x0000000200067802 */ /* 0x000fe20000000f00 */
[----:B------:R-:W-:Y:S01]  /*0040*/  CS2R R8, SRZ ;  /* 0x0000000000087805 */ /* 0x000fe2000001ff00 */
[----:B------:R-:W-:Y:S02]  /*0050*/  ULDC.64 UR10, c[0x0][0x118] ;  /* 0x00004600000a7ab9 */ /* 0x000fe40000000a00 */
[----:B0-----:R-:W-:Y:S01]  /*0060*/  USHF.R.S32.HI UR4, URZ, 0x1f, UR8 ;  /* 0x0000001f3f047899 */ /* 0x001fe20008011408 */
[----:B-1----:R-:W-:Y:S01]  /*0070*/  LOP3.LUT R0, R0, 0xff, RZ, 0xc0, !PT ;  /* 0x000000ff00007812 */ /* 0x002fe200078ec0ff */
[----:B------:R-:W-:Y:S02]  /*0080*/  UISETP.GE.AND UP0, UPT, UR8, 0x2c0, UPT ;  /* 0x000002c00800788c */ /* 0x000fe4000bf06270 */
[----:B------:R-:W-:Y:S01]  /*0090*/  ULEA.HI UR4, UR4, UR8, URZ, 0x5 ;  /* 0x0000000804047291 */ /* 0x000fe2000f8f283f */
[----:B------:R-:W-:-:S03]  /*00a0*/  SHF.L.U32 R14, R0, 0x1, RZ ;  /* 0x00000001000e7819 */ /* 0x000fc600000006ff */
[----:B------:R-:W-:Y:S01]  /*00b0*/  ULOP3.LUT UR5, UR4, 0xffffffe0, URZ, 0xc0, !UPT ;  /* 0xffffffe004057892 */ /* 0x000fe2000f8ec03f */
[C---:B------:R-:W-:Y:S01]  /*00c0*/  IADD3 R2, R14.reuse, 0x200, RZ ;  /* 0x000002000e027810 */ /* 0x040fe20007ffe0ff */
[----:B------:R-:W-:Y:S01]  /*00d0*/  USHF.R.S32.HI UR4, URZ, 0x5, UR4 ;  /* 0x000000053f047899 */ /* 0x000fe20008011404 */
[----:B------:R-:W-:Y:S01]  /*00e0*/  IMAD.HI.U32 R3, R14, 0x1999999a, RZ ;  /* 0x1999999a0e037827 */ /* 0x000fe200078e00ff */
[----:B------:R-:W-:Y:S01]  /*00f0*/  UIADD3 UR5, -UR5, UR8, URZ ;  /* 0x0000000805057290 */ /* 0x000fe2000fffe13f */
[----:B------:R-:W-:Y:S02]  /*0100*/  PLOP3.LUT P0, PT, PT, PT, UP0, 0x80, 0x0 ;  /* 0x000000000000781c */ /* 0x000fe40003f0f008 */
[----:B------:R-:W-:Y:S01]  /*0110*/  IMAD.HI.U32 R5, R2, 0x1999999a, RZ ;  /* 0x1999999a02057827 */ /* 0x000fe200078e00ff */
[----:B------:R-:W-:Y:S01]  /*0120*/  UIMAD UR5, UR4, 0x15180, UR5 ;  /* 0x00015180040578a4 */ /* 0x000fe2000f8e0205 */
[----:B------:R-:W-:Y:S02]  /*0130*/  PLOP3.LUT P1, PT, PT, PT, UP0, 0x80, 0x0 ;  /* 0x000000000000781c */ /* 0x000fe40003f2f008 */
[----:B------:R-:W-:Y:S01]  /*0140*/  IMAD R3, R3, -0xa, R14 ;  /* 0xfffffff603037824 */ /* 0x000fe200078e020e */
[----:B------:R-:W-:Y:S01]  /*0150*/  UIMAD UR5, UR5, 0xa, URZ ;  /* 0x0000000a050578a4 */ /* 0x000fe2000f8e023f */
[----:B------:R-:W-:-:S05]  /*0160*/  IMAD R2, R5, -0xa, R2 ;  /* 0xfffffff605027824 */ /* 0x000fca00078e0202 */
[----:B------:R-:W-:Y:S01]  /*0170*/  IADD3 R4, R3, UR5, RZ ;  /* 0x0000000503047c10 */ /* 0x000fe2000fffe0ff */
[----:B------:R-:W-:Y:S01]  /*0180*/  IMAD.HI.U32 R3, R0, 0x33333334, RZ ;  /* 0x3333333400037827 */ /* 0x000fe200078e00ff */
[----:B------:R-:W-:-:S03]  /*0190*/  IADD3 R2, R2, UR5, RZ ;  /* 0x0000000502027c10 */ /* 0x000fc6000fffe0ff */
[----:B------:R-:W-:Y:S02]  /*01a0*/  IMAD R3, R3, 0x140, R4 ;  /* 0x0000014003037824 */ /* 0x000fe400078e0204 */
[----:B------:R-:W-:Y:S02]  /*01b0*/  IMAD R5, R5, 0x140, R2 ;  /* 0x0000014005057824 */ /* 0x000fe400078e0202 */
[----:B------:R-:W-:-:S04]  /*01c0*/  IMAD.WIDE R2, R3, R6, c[0x0][0x160] ;  /* 0x0000580003027625 */ /* 0x000fc800078e0206 */
[----:B------:R-:W-:Y:S01]  /*01d0*/  IMAD.WIDE R4, R5, R6, c[0x0][0x160] ;  /* 0x0000580005047625 */ /* 0x000fe200078e0206 */
[----:B------:R-:W2:Y:S04]  /*01e0*/  @!P0 LDG.E.EF R8, [R2.64] ;  /* 0x0000000a02088981 */ /* 0x000ea8000c0e1900 */
[----:B------:R-:W3:Y:S01]  /*01f0*/  @!P1 LDG.E.EF R9, [R4.64] ;  /* 0x0000000a04099981 */ /* 0x000ee2000c0e1900 */
[----:B------:R-:W-:Y:S01]  /*0200*/  PLOP3.LUT P1, PT, PT, PT, UP0, 0x80, 0x0 ;  /* 0x000000000000781c */ /* 0x000fe20003f2f008 */
[----:B------:R-:W-:Y:S01]  /*0210*/  CS2R R12, SRZ ;  /* 0x00000000000c7805 */ /* 0x000fe2000001ff00 */
[----:B------:R-:W-:Y:S01]  /*0220*/  PLOP3.LUT P2, PT, PT, PT, UP0, 0x80, 0x0 ;  /* 0x000000000000781c */ /* 0x000fe20003f4f008 */
[----:B------:R-:W-:Y:S01]  /*0230*/  UMOV UR4, URZ ;  /* 0x0000003f00047c82 */ /* 0x000fe20008000000 */
[----:B------:R-:W-:-:S02]  /*0240*/  MOV R6, UR8 ;  /* 0x0000000800067c02 */ /* 0x000fc40008000f00 */
[----:B------:R-:W-:Y:S02]  /*0250*/  PLOP3.LUT P3, PT, PT, PT, UP0, 0x40, 0x0 ;  /* 0x000000000000781c */ /* 0x000fe40003f6e808 */
[----:B------:R-:W-:Y:S02]  /*0260*/  ISETP.LT.AND P0, PT, R6, 0x2c0, PT ;  /* 0x000002c00600780c */ /* 0x000fe40003f01270 */
[----:B------:R-:W-:Y:S01]  /*0270*/  PLOP3.LUT P4, PT, PT, PT, UP0, 0x40, 0x0 ;  /* 0x000000000000781c */ /* 0x000fe20003f8e808 */
[----:B------:R-:W-:Y:S01]  /*0280*/  CS2R R6, SRZ ;  /* 0x0000000000067805 */ /* 0x000fe2000001ff00 */
[----:B------:R-:W-:Y:S02]  /*0290*/  SEL R15, RZ, 0x3f800000, !P0 ;  /* 0x3f800000ff0f7807 */ /* 0x000fe40004000000 */
[----:B------:R-:W-:Y:S02]  /*02a0*/  PLOP3.LUT P5, PT, PT, PT, UP0, 0x40, 0x0 ;  /* 0x000000000000781c */ /* 0x000fe40003fae808 */
[----:B------:R-:W-:-:S02]  /*02b0*/  PLOP3.LUT P0, PT, PT, PT, UP0, 0x40, 0x0 ;  /* 0x000000000000781c */ /* 0x000fc40003f0e808 */
[-C--:B------:R-:W-:Y:S02]  /*02c0*/  MOV R21, R15.reuse ;  /* 0x0000000f00157202 */ /* 0x080fe40000000f00 */
[-C--:B------:R-:W-:Y:S02]  /*02d0*/  MOV R17, R15.reuse ;  /* 0x0000000f00117202 */ /* 0x080fe40000000f00 */
[----:B------:R-:W-:Y:S02]  /*02e0*/  MOV R19, R15 ;  /* 0x0000000f00137202 */ /* 0x000fe40000000f00 */
[----:B--2---:R-:W-:Y:S02]  /*02f0*/  SEL R8, R8, RZ, !P1 ;  /* 0x000000ff08087207 */ /* 0x004fe40004800000 */
[----:B---3--:R-:W-:-:S03]  /*0300*/  SEL R9, R9, RZ, !P2 ;  /* 0x000000ff09097207 */ /* 0x008fc60005000000 */
[--C-:B------:R-:W-:Y:S02]  /*0310*/  HADD2.F32 R11, -RZ, R8.reuse.H0_H0 ;  /* 0x20000008ff0b7230 */ /* 0x100fe40000004100 */
[----:B------:R-:W-:Y:S02]  /*0320*/  HADD2.F32 R10, -RZ, R8.H1_H1 ;  /* 0x30000008ff0a7230 */ /* 0x000fe40000004100 */
[--C-:B------:R-:W-:Y:S01]  /*0330*/  HADD2.F32 R8, -RZ, R9.reuse.H0_H0 ;  /* 0x20000009ff087230 */ /* 0x100fe20000004100 */
[----:B------:R-:W-:Y:S01]  /*0340*/  FSEL R11, R11, RZ, P3 ;  /* 0x000000ff0b0b7208 */ /* 0x000fe20001800000 */
[----:B------:R-:W-:Y:S01]  /*0350*/  HADD2.F32 R9, -RZ, R9.H1_H1 ;  /* 0x30000009ff097230 */ /* 0x000fe20000004100 */
[----:B------:R-:W-:Y:S02]  /*0360*/  FSEL R10, R10, RZ, P4 ;  /* 0x000000ff0a0a7208 */ /* 0x000fe40002000000 */
[----:B------:R-:W-:Y:S02]  /*0370*/  FSEL R8, R8, RZ, P5 ;  /* 0x000000ff08087208 */ /* 0x000fe40002800000 */
[----:B------:R-:W-:-:S02]  /*0380*/  FSEL R9, R9, RZ, P0 ;  /* 0x000000ff09097208 */ /* 0x000fc40000000000 */
.L_x_0:
[----:B------:R-:W-:Y:S02]  /*0390*/  IADD3 R4, R14, UR4, RZ ;  /* 0x000000040e047c10 */ /* 0x000fe4000fffe0ff */
[----:B------:R-:W-:-:S02]  /*03a0*/  PLOP3.LUT P0, PT, PT, PT, UP0, 0x40, 0x0 ;  /* 0x000000000000781c */ /* 0x000fc40003f0e808 */
[----:B------:R-:W-:Y:S02]  /*03b0*/  IADD3 R2, R4, 0x400, RZ ;  /* 0x0000040004027810 */ /* 0x000fe40007ffe0ff */
[----:B------:R-:W-:Y:S02]  /*03c0*/  MOV R20, 0x2 ;  /* 0x0000000200147802 */ /* 0x000fe40000000f00 */
[C---:B------:R-:W-:Y:S01]  /*03d0*/  ISETP.LT.U32.AND P0, PT, R2.reuse, 0x6978, P0 ;  /* 0x000069780200780c */ /* 0x040fe20000701070 */
[----:B------:R-:W-:Y:S01]  /*03e0*/  IMAD.HI.U32 R3, R2, -0x33333333, RZ ;  /* 0xcccccccd02037827 */ /* 0x000fe200078e00ff */
[----:B------:R-:W-:-:S04]  /*03f0*/  IADD3 R4, R4, 0x600, RZ ;  /* 0x0000060004047810 */ /* 0x000fc80007ffe0ff */
[----:B------:R-:W-:-:S05]  /*0400*/  SHF.R.U32.HI R3, RZ, 0x3, R3 ;  /* 0x00000003ff037819 */ /* 0x000fca0000011603 */
[----:B------:R-:W-:-:S05]  /*0410*/  IMAD R5, R3, -0xa, R2 ;  /* 0xfffffff603057824 */ /* 0x000fca00078e0202 */
[----:B------:R-:W-:-:S05]  /*0420*/  IADD3 R16, R5, UR5, RZ ;  /* 0x0000000505107c10 */ /* 0x000fca000fffe0ff */
[----:B------:R-:W-:Y:S01]  /*0430*/  IMAD R3, R3, 0x140, R16 ;  /* 0x0000014003037824 */ /* 0x000fe200078e0210 */
[----:B------:R-:W-:-:S03]  /*0440*/  MOV R16, RZ ;  /* 0x000000ff00107202 */ /* 0x000fc60000000f00 */
[----:B------:R-:W-:-:S05]  /*0450*/  IMAD.WIDE R2, R3, R20, c[0x0][0x160] ;  /* 0x0000580003027625 */ /* 0x000fca00078e0214 */
[----:B------:R0:W2:Y:S01]  /*0460*/  @P0 LDG.E.EF R16, [R2.64] ;  /* 0x0000000a02100981 */ /* 0x0000a2000c0e1900 */
[----:B------:R-:W-:Y:S01]  /*0470*/  IMAD.HI.U32 R5, R4, -0x33333333, RZ ;  /* 0xcccccccd04057827 */ /* 0x000fe200078e00ff */
[----:B------:R-:W-:-:S04]  /*0480*/  PLOP3.LUT P1, PT, PT, PT, UP0, 0x40, 0x0 ;  /* 0x000000000000781c */ /* 0x000fc80003f2e808 */
[----:B------:R-:W-:Y:S02]  /*0490*/  SHF.R.U32.HI R5, RZ, 0x3, R5 ;  /* 0x00000003ff057819 */ /* 0x000fe40000011605 */
[----:B------:R-:W-:-:S03]  /*04a0*/  ISETP.LT.U32.AND P1, PT, R4, 0x6978, P1 ;  /* 0x000069780400780c */ /* 0x000fc60000f21070 */
[----:B------:R-:W-:-:S05]  /*04b0*/  IMAD R18, R5, -0xa, R4 ;  /* 0xfffffff605127824 */ /* 0x000fca00078e0204 */
[----:B------:R-:W-:-:S05]  /*04c0*/  IADD3 R18, R18, UR5, RZ ;  /* 0x0000000512127c10 */ /* 0x000fca000fffe0ff */
[----:B------:R-:W-:Y:S01]  /*04d0*/  IMAD R5, R5, 0x140, R18 ;  /* 0x0000014005057824 */ /* 0x000fe200078e0212 */
[----:B------:R-:W-:-:S03]  /*04e0*/  MOV R18, RZ ;  /* 0x000000ff00127202 */ /* 0x000fc60000000f00 */
[----:B------:R-:W-:-:S05]  /*04f0*/  IMAD.WIDE R4, R5, R20, c[0x0][0x160] ;  /* 0x0000580005047625 */ /* 0x000fca00078e0214 */
[----:B------:R1:W3:Y:S01]  /*0500*/  @P1 LDG.E.EF R18, [R4.64] ;  /* 0x0000000a04121981 */ /* 0x0002e2000c0e1900 */
[----:B------:R-:W-:Y:S01]  /*0510*/  FADD R20, R15, 1 ;  /* 0x3f8000000f147421 */ /* 0x000fe20000000000 */
[----:B------:R-:W-:Y:S01]  /*0520*/  FADD R25, R21, 1 ;  /* 0x3f80000015197421 */ /* 0x000fe20000000000 */
[----:B------:R-:W-:Y:S01]  /*0530*/  FADD R26, R17, 1 ;  /* 0x3f800000111a7421 */ /* 0x000fe20000000000 */
[----:B------:R-:W-:Y:S06]  /*0540*/  BAR.SYNC 0x0 ;  /* 0x0000000000007b1d */ /* 0x000fec0000000000 */
[----:B------:R-:W-:Y:S01]  /*0550*/  STS [R0.X4], R20 ;  /* 0x0000001400007388 */ /* 0x000fe20000004800 */
[----:B------:R-:W-:Y:S01]  /*0560*/  FADD R27, R19, 1 ;  /* 0x3f800000131b7421 */ /* 0x000fe20000000000 */
[----:B------:R-:W-:-:S02]  /*0570*/  PLOP3.LUT P3, PT, PT, PT, UP0, 0x80, 0x0 ;  /* 0x000000000000781c */ /* 0x000fc40003f6f008 */
[----:B------:R-:W-:Y:S01]  /*0580*/  STS [R0.X4+0x400], R25 ;  /* 0x0004001900007388 */ /* 0x000fe20000004800 */
[----:B------:R-:W-:Y:S01]  /*0590*/  IADD3 R22, R0, UR4, RZ ;  /* 0x0000000400167c10 */ /* 0x000fe2000fffe0ff */
[----:B------:R-:W-:Y:S02]  /*05a0*/  UIADD3 UR4, UR4, 0x400, URZ ;  /* 0x0000040004047890 */ /* 0x000fe4000fffe03f */
[----:B------:R-:W-:Y:S06]  /*05b0*/  BAR.SYNC 0x0 ;  /* 0x0000000000007b1d */ /* 0x000fec0000000000 */
[----:B0-----:R-:W0:Y:S04]  /*05c0*/  LDS.64 R2, [R0.X8] ;  /* 0x0000000000027984 */ /* 0x001e280000008a00 */
[----:B------:R-:W-:Y:S06]  /*05d0*/  BAR.SYNC 0x0 ;  /* 0x0000000000007b1d */ /* 0x000fec0000000000 */
[----:B------:R-:W-:Y:S01]  /*05e0*/  STS [R0.X4], R26 ;  /* 0x0000001a00007388 */ /* 0x000fe20000004800 */
[----:B------:R-:W-:Y:S01]  /*05f0*/  PLOP3.LUT P6, PT, PT, PT, UP0, 0x80, 0x0 ;  /* 0x000000000000781c */ /* 0x000fe20003fcf008 */
[----:B------:R-:W-:Y:S01]  /*0600*/  UISETP.GE.U32.AND UP1, UPT, UR4, 0x6578, UPT ;  /* 0x000065780400788c */ /* 0x000fe2000bf26070 */
[C---:B------:R-:W-:Y:S01]  /*0610*/  IADD3 R24, R22.reuse, 0x600, RZ ;  /* 0x0000060016187810 */ /* 0x040fe20007ffe0ff */
[----:B------:R-:W-:Y:S01]  /*0620*/  STS [R0.X4+0x400], R27 ;  /* 0x0004001b00007388 */ /* 0x000fe20000004800 */
[----:B------:R-:W-:-:S03]  /*0630*/  IADD3 R23, R22, 0x500, RZ ;  /* 0x0000050016177810 */ /* 0x000fc60007ffe0ff */
[----:B------:R-:W-:Y:S06]  /*0640*/  BAR.SYNC 0x0 ;  /* 0x0000000000007b1d */ /* 0x000fec0000000000 */
[----:B-1----:R-:W1:Y:S01]  /*0650*/  LDS.64 R4, [R0.X8] ;  /* 0x0000000000047984 */ /* 0x002e620000008a00 */
[----:B------:R-:W-:Y:S02]  /*0660*/  PLOP3.LUT P2, PT, PT, PT, UP0, 0x80, 0x0 ;  /* 0x000000000000781c */ /* 0x000fe40003f4f008 */
[----:B------:R-:W-:Y:S02]  /*0670*/  ISETP.GE.U32.AND P4, PT, R24, 0x6978, PT ;  /* 0x000069781800780c */ /* 0x000fe40003f86070 */
[----:B------:R-:W-:-:S02]  /*0680*/  IADD3 R22, R22, 0x700, RZ ;  /* 0x0000070016167810 */ /* 0x000fc40007ffe0ff */
[----:B------:R-:W-:Y:S02]  /*0690*/  ISETP.GE.U32.AND P5, PT, R23, 0x6978, PT ;  /* 0x000069781700780c */ /* 0x000fe40003fa6070 */
[----:B------:R-:W-:Y:S02]  /*06a0*/  @!P3 FSEL R17, R26, R17, !P4 ;  /* 0x000000111a11b208 */ /* 0x000fe40006000000 */
[----:B------:R-:W-:Y:S02]  /*06b0*/  ISETP.GE.U32.AND P3, PT, R22, 0x6978, PT ;  /* 0x000069781600780c */ /* 0x000fe40003f66070 */
[----:B------:R-:W-:Y:S02]  /*06c0*/  @!P6 FSEL R21, R25, R21, !P5 ;  /* 0x000000151915e208 */ /* 0x000fe40006800000 */
[----:B------:R-:W-:Y:S02]  /*06d0*/  @!P2 FSEL R19, R27, R19, !P3 ;  /* 0x000000131b13a208 */ /* 0x000fe40005800000 */
[----:B0-----:R-:W-:-:S02]  /*06e0*/  FSETP.GT.AND P6, PT, |R2|, 8.50705917302346158658e+37, PT ;  /* 0x7e8000000200780b */ /* 0x001fc40003fc4200 */
[C---:B------:R-:W-:Y:S02]  /*06f0*/  FSETP.GT.AND P5, PT, |R3|.reuse, 8.50705917302346158658e+37, PT ;  /* 0x7e8000000300780b */ /* 0x040fe40003fa4200 */
[----:B------:R-:W-:Y:S02]  /*0700*/  FSETP.GEU.AND P4, PT, |R2|, 1.175494350822287508e-38, PT ;  /* 0x008000000200780b */ /* 0x000fe40003f8e200 */
[----:B------:R-:W-:-:S07]  /*0710*/  FSETP.GEU.AND P2, PT, |R3|, 1.175494350822287508e-38, PT ;  /* 0x008000000300780b */ /* 0x000fce0003f4e200 */
[----:B------:R-:W-:Y:S02]  /*0720*/  @P6 FMUL R2, R2, 0.25 ;  /* 0x3e80000002026820 */ /* 0x000fe40000400000 */
[----:B------:R-:W-:Y:S02]  /*0730*/  @P5 FMUL R3, R3, 0.25 ;  /* 0x3e80000003035820 */ /* 0x000fe40000400000 */
[----:B------:R-:W-:Y:S02]  /*0740*/  @!P4 FMUL R2, R2, 16777216 ;  /* 0x4b8000000202c820 */ /* 0x000fe40000400000 */
[----:B------:R-:W-:Y:S02]  /*0750*/  @!P2 FMUL R3, R3, 16777216 ;  /* 0x4b8000000303a820 */ /* 0x000fe40000400000 */
[----:B------:R-:W0:Y:S01]  /*0760*/  MUFU.RCP R24, R2 ;  /* 0x0000000200187308 */ /* 0x000e220000001000 */
[----:B-1----:R-:W-:-:S07]  /*0770*/  FSETP.GT.AND P3, PT, |R4|, 8.50705917302346158658e+37, PT ;  /* 0x7e8000000400780b */ /* 0x002fce0003f64200 */
[----:B------:R-:W1:Y:S01]  /*0780*/  MUFU.RCP R29, R3 ;  /* 0x00000003001d7308 */ /* 0x000e620000001000 */
[----:B--2---:R-:W-:-:S05]  /*0790*/  SEL R16, R16, RZ, P0 ;  /* 0x000000ff10107207 */ /* 0x004fca0000000000 */
[--C-:B------:R-:W-:Y:S02]  /*07a0*/  HADD2.F32 R22, -RZ, R16.reuse.H0_H0 ;  /* 0x20000010ff167230 */ /* 0x100fe40000004100 */
[----:B------:R-:W-:-:S03]  /*07b0*/  HADD2.F32 R25, -RZ, R16.H1_H1 ;  /* 0x30000010ff197230 */ /* 0x000fc60000004100 */
[----:B------:R-:W-:Y:S02]  /*07c0*/  FADD R16, R22, -R11 ;  /* 0x8000000b16107221 */ /* 0x000fe40000000000 */
[----:B------:R-:W-:Y:S02]  /*07d0*/  FADD R23, R25, -R10 ;  /* 0x8000000a19177221 */ /* 0x000fe40000000000 */
[----:B------:R-:W-:Y:S02]  /*07e0*/  FMUL R27, R16, 0.25 ;  /* 0x3e800000101b7820 */ /* 0x000fe40000400000 */
[----:B------:R-:W-:-:S03]  /*07f0*/  FMUL R26, R23, 0.25 ;  /* 0x3e800000171a7820 */ /* 0x000fc60000400000 */
[----:B------:R-:W-:Y:S02]  /*0800*/  FSEL R27, R27, R16, P6 ;  /* 0x000000101b1b7208 */ /* 0x000fe40003000000 */
[----:B------:R-:W-:Y:S02]  /*0810*/  FSEL R26, R26, R23, P5 ;  /* 0x000000171a1a7208 */ /* 0x000fe40002800000 */
[----:B------:R-:W-:Y:S01]  /*0820*/  FSETP.GEU.AND P6, PT, |R4|, 1.175494350822287508e-38, PT ;  /* 0x008000000400780b */ /* 0x000fe20003fce200 */
[----:B------:R-:W-:Y:S01]  /*0830*/  @!P4 FMUL R27, R27, 16777216 ;  /* 0x4b8000001b1bc820 */ /* 0x000fe20000400000 */
[C---:B------:R-:W-:Y:S01]  /*0840*/  FSETP.GT.AND P4, PT, |R5|.reuse, 8.50705917302346158658e+37, PT ;  /* 0x7e8000000500780b */ /* 0x040fe20003f84200 */
[----:B------:R-:W-:Y:S01]  /*0850*/  @!P2 FMUL R26, R26, 16777216 ;  /* 0x4b8000001a1aa820 */ /* 0x000fe20000400000 */
[----:B------:R-:W-:Y:S01]  /*0860*/  FSETP.GEU.AND P2, PT, |R5|, 1.175494350822287508e-38, PT ;  /* 0x008000000500780b */ /* 0x000fe20003f4e200 */
[----:B------:R-:W-:Y:S01]  /*0870*/  @P3 FMUL R4, R4, 0.25 ;  /* 0x3e80000004043820 */ /* 0x000fe20000400000 */
[----:B------:R-:W-:Y:S01]  /*0880*/  PLOP3.LUT P5, PT, PT, PT, UP0, 0x40, 0x0 ;  /* 0x000000000000781c */ /* 0x000fe20003fae808 */
[----:B0-----:R-:W-:Y:S01]  /*0890*/  FFMA R24, R24, R27, R11 ;  /* 0x0000001b18187223 */ /* 0x001fe2000000000b */
[----:B---3--:R-:W-:Y:S01]  /*08a0*/  SEL R18, R18, RZ, P1 ;  /* 0x000000ff12127207 */ /* 0x008fe20000800000 */
[----:B-1----:R-:W-:Y:S01]  /*08b0*/  FFMA R26, R29, R26, R10 ;  /* 0x0000001a1d1a7223 */ /* 0x002fe2000000000a */
[----:B------:R-:W-:Y:S01]  /*08c0*/  FSEL R15, R20, R15, P5 ;  /* 0x0000000f140f7208 */ /* 0x000fe20002800000 */
[----:B------:R-:W-:Y:S01]  /*08d0*/  FADD R28, R22, -R24 ;  /* 0x80000018161c7221 */ /* 0x000fe20000000000 */
[----:B------:R-:W-:Y:S01]  /*08e0*/  FSEL R11, R24, R11, P0 ;  /* 0x0000000b180b7208 */ /* 0x000fe20000000000 */
[--C-:B------:R-:W-:Y:S01]  /*08f0*/  HADD2.F32 R2, -RZ, R18.reuse.H1_H1 ;  /* 0x30000012ff027230 */ /* 0x100fe20000004100 */
[----:B------:R-:W-:Y:S01]  /*0900*/  @!P6 FMUL R4, R4, 16777216 ;  /* 0x4b8000000404e820 */ /* 0x000fe20000400000 */
[----:B------:R-:W-:Y:S01]  /*0910*/  @P4 FMUL R5, R5, 0.25 ;  /* 0x3e80000005054820 */ /* 0x000fe20000400000 */
[----:B------:R-:W-:Y:S01]  /*0920*/  HADD2.F32 R3, -RZ, R18.H0_H0 ;  /* 0x20000012ff037230 */ /* 0x000fe20000004100 */
[----:B------:R-:W-:Y:S01]  /*0930*/  FADD R25, R25, -R26 ;  /* 0x8000001a19197221 */ /* 0x000fe20000000000 */
[----:B------:R-:W-:Y:S01]  /*0940*/  FADD R27, R2, -R9 ;  /* 0x80000009021b7221 */ /* 0x000fe20000000000 */
[----:B------:R-:W-:Y:S01]  /*0950*/  @!P2 FMUL R5, R5, 16777216 ;  /* 0x4b8000000505a820 */ /* 0x000fe20000400000 */
[----:B------:R-:W0:Y:S01]  /*0960*/  MUFU.RCP R31, R4 ;  /* 0x00000004001f7308 */ /* 0x000e220000001000 */
[----:B------:R-:W-:Y:S01]  /*0970*/  FADD R18, R3, -R8 ;  /* 0x8000000803127221 */ /* 0x000fe20000000000 */
[----:B------:R-:W-:Y:S01]  /*0980*/  FMUL R22, R27, 0.25 ;  /* 0x3e8000001b167820 */ /* 0x000fe20000400000 */
[----:B------:R-:W-:Y:S01]  /*0990*/  FSEL R10, R26, R10, P0 ;  /* 0x0000000a1a0a7208 */ /* 0x000fe20000000000 */
[----:B------:R-:W-:Y:S01]  /*09a0*/  @P0 FFMA R13, R16, R28, R13 ;  /* 0x0000001c100d0223 */ /* 0x000fe2000000000d */
[----:B------:R-:W-:Y:S01]  /*09b0*/  FMUL R29, R18, 0.25 ;  /* 0x3e800000121d7820 */ /* 0x000fe20000400000 */
[----:B------:R-:W-:Y:S01]  /*09c0*/  @P0 FFMA R12, R23, R25, R12 ;  /* 0x00000019170c0223 */ /* 0x000fe2000000000c */
[----:B------:R-:W-:Y:S01]  /*09d0*/  FSEL R22, R22, R27, P4 ;  /* 0x0000001b16167208 */ /* 0x000fe20002000000 */
[----:B------:R-:W1:Y:S01]  /*09e0*/  MUFU.RCP R20, R5 ;  /* 0x0000000500147308 */ /* 0x000e620000001000 */
[----:B------:R-:W-:-:S02]  /*09f0*/  PLOP3.LUT P0, PT, PT, PT, UP1, 0x80, 0x0 ;  /* 0x000000000000781c */ /* 0x000fc40003f0f018 */
[----:B------:R-:W-:Y:S01]  /*0a00*/  FSEL R29, R29, R18, P3 ;  /* 0x000000121d1d7208 */ /* 0x000fe20001800000 */
[----:B------:R-:W-:-:S04]  /*0a10*/  @!P2 FMUL R22, R22, 16777216 ;  /* 0x4b8000001616a820 */ /* 0x000fc80000400000 */
[----:B------:R-:W-:-:S04]  /*0a20*/  @!P6 FMUL R29, R29, 16777216 ;  /* 0x4b8000001d1de820 */ /* 0x000fc80000400000 */
[----:B0-----:R-:W-:Y:S01]  /*0a30*/  FFMA R31, R31, R29, R8 ;  /* 0x0000001d1f1f7223 */ /* 0x001fe20000000008 */
[----:B-1----:R-:W-:-:S03]  /*0a40*/  FFMA R20, R20, R22, R9 ;  /* 0x0000001614147223 */ /* 0x002fc60000000009 */
[----:B------:R-:W-:Y:S01]  /*0a50*/  FADD R3, R3, -R31 ;  /* 0x8000001f03037221 */ /* 0x000fe20000000000 */
[----:B------:R-:W-:Y:S01]  /*0a60*/  FSEL R8, R31, R8, P1 ;  /* 0x000000081f087208 */ /* 0x000fe20000800000 */
[----:B------:R-:W-:Y:S01]  /*0a70*/  FADD R2, R2, -R20 ;  /* 0x8000001402027221 */ /* 0x000fe20000000000 */
[----:B------:R-:W-:Y:S01]  /*0a80*/  FSEL R9, R20, R9, P1 ;  /* 0x0000000914097208 */ /* 0x000fe20000800000 */
[----:B------:R-:W-:Y:S02]  /*0a90*/  @P1 FFMA R7, R18, R3, R7 ;  /* 0x0000000312071223 */ /* 0x000fe40000000007 */
[----:B------:R-:W-:Y:S01]  /*0aa0*/  @P1 FFMA R6, R27, R2, R6 ;  /* 0x000000021b061223 */ /* 0x000fe20000000006 */
[----:B------:R-:W-:Y:S05]  /*0ab0*/  @!P0 BRA `(.L_x_0) ;  /* 0xfffff8d000008947 */ /* 0x000fea000383ffff */
[----:B------:R-:W-:Y:S06]  /*0ac0*/  BAR.SYNC 0x0 ;  /* 0x0000000000007b1d */ /* 0x000fec0000000000 */
[----:B------:R-:W-:Y:S01]  /*0ad0*/  STS [R0.X4], R15 ;  /* 0x0000000f00007388 */ /* 0x000fe20000004800 */
[----:B------:R-:W-:Y:S01]  /*0ae0*/  FADD R10, -R11, R10 ;  /* 0x0000000a0b0a7221 */ /* 0x000fe20000000100 */
[----:B------:R-:W-:Y:S01]  /*0af0*/  FADD R13, R13, R12 ;  /* 0x0000000c0d0d7221 */ /* 0x000fe20000000000 */
[----:B------:R-:W-:Y:S01]  /*0b00*/  UMOV UR9, 0x4 ;  /* 0x0000000400097882 */ /* 0x000fe20000000000 */
[----:B------:R-:W-:Y:S01]  /*0b10*/  STS [R0.X4+0x400], R21 ;  /* 0x0004001500007388 */ /* 0x000fe20000004800 */
[----:B------:R-:W-:-:S02]  /*0b20*/  ULDC.64 UR4, c[0x0][0x168] ;  /* 0x00005a0000047ab9 */ /* 0x000fc40000000a00 */
[----:B------:R-:W-:Y:S01]  /*0b30*/  UIMAD.WIDE UR4, UR8, UR9, UR4 ;  /* 0x00000009080472a5 */ /* 0x000fe2000f8e0204 */
[----:B------:R-:W-:Y:S06]  /*0b40*/  BAR.SYNC 0x0 ;  /* 0x0000000000007b1d */ /* 0x000fec0000000000 */
[----:B------:R-:W0:Y:S01]  /*0b50*/  LDS.64 R2, [R0.X8] ;  /* 0x0000000000027984 */ /* 0x000e220000008a00 */
[----:B------:R-:W-:Y:S02]  /*0b60*/  ULDC.64 UR6, c[0x0][0x170] ;  /* 0x00005c0000067ab9 */ /* 0x000fe40000000a00 */
[----:B------:R-:W-:Y:S01]  /*0b70*/  UIMAD.WIDE UR6, UR8, UR9, UR6 ;  /* 0x00000009080672a5 */ /* 0x000fe2000f8e0206 */
[----:B------:R-:W-:Y:S06]  /*0b80*/  BAR.SYNC 0x0 ;  /* 0x0000000000007b1d */ /* 0x000fec0000000000 */
[----:B------:R-:W-:Y:S04]  /*0b90*/  STS [R0.X4], R17 ;  /* 0x0000001100007388 */ /* 0x000fe80000004800 */
[----:B------:R-:W-:Y:S04]  /*0ba0*/  STS [R0.X4+0x400], R19 ;  /* 0x0004001300007388 */ /* 0x000fe80000004800 */
[----:B------:R-:W-:Y:S06]  /*0bb0*/  BAR.SYNC 0x0 ;  /* 0x0000000000007b1d */ /* 0x000fec0000000000 */
[----:B------:R-:W1:Y:S01]  /*0bc0*/  LDS.64 R4, [R0.X8] ;  /* 0x0000000000047984 */ /* 0x000e620000008a00 */
[----:B0-----:R-:W-:-:S04]  /*0bd0*/  FADD R23, R2, R3 ;  /* 0x0000000302177221 */ /* 0x001fc80000000000 */
[C---:B------:R-:W-:Y:S01]  /*0be0*/  FMUL R14, R23.reuse, 0.25 ;  /* 0x3e800000170e7820 */ /* 0x040fe20000400000 */
[----:B------:R-:W-:Y:S06]  /*0bf0*/  BAR.SYNC 0x0 ;  /* 0x0000000000007b1d */ /* 0x000fec0000000000 */
[C---:B------:R-:W-:Y:S02]  /*0c00*/  FSETP.GEU.AND P3, PT, |R23|.reuse, 1.175494350822287508e-38, PT ;  /* 0x008000001700780b */ /* 0x040fe40003f6e200 */
[----:B------:R-:W-:-:S04]  /*0c10*/  FSETP.GT.AND P0, PT, |R23|, 8.50705917302346158658e+37, PT ;  /* 0x7e8000001700780b */ /* 0x000fc80003f04200 */
[----:B------:R-:W-:Y:S01]  /*0c20*/  FSEL R18, R14, R23, P0 ;  /* 0x000000170e127208 */ /* 0x000fe20000000000 */
[----:B-1----:R-:W-:-:S06]  /*0c30*/  FADD R16, R4, R23 ;  /* 0x0000001704107221 */ /* 0x002fcc0000000000 */
[----:B------:R-:W-:Y:S02]  /*0c40*/  @!P3 FMUL R18, R18, 16777216 ;  /* 0x4b8000001212b820 */ /* 0x000fe40000400000 */
[----:B------:R-:W-:Y:S01]  /*0c50*/  @P0 FMUL R3, R3, 0.25 ;  /* 0x3e80000003030820 */ /* 0x000fe20000400000 */
[----:B------:R-:W-:Y:S01]  /*0c60*/  FSETP.NEU.AND P0, PT, R23, RZ, PT ;  /* 0x000000ff1700720b */ /* 0x000fe20003f0d000 */
[C---:B------:R-:W-:Y:S01]  /*0c70*/  FMUL R15, R16.reuse, 0.25 ;  /* 0x3e800000100f7820 */ /* 0x040fe20000400000 */
[C---:B------:R-:W-:Y:S01]  /*0c80*/  FSETP.GEU.AND P4, PT, |R16|.reuse, 1.175494350822287508e-38, PT ;  /* 0x008000001000780b */ /* 0x040fe20003f8e200 */
[----:B------:R-:W-:Y:S01]  /*0c90*/  FADD R14, R5, R16 ;  /* 0x00000010050e7221 */ /* 0x000fe20000000000 */
[----:B------:R-:W-:Y:S01]  /*0ca0*/  FSETP.GT.AND P1, PT, |R16|, 8.50705917302346158658e+37, PT ;  /* 0x7e8000001000780b */ /* 0x000fe20003f24200 */
[----:B------:R-:W0:Y:S01]  /*0cb0*/  MUFU.RCP R18, R18 ;  /* 0x0000001200127308 */ /* 0x000e220000001000 */
[----:B------:R-:W-:Y:S01]  /*0cc0*/  @!P3 FMUL R3, R3, 16777216 ;  /* 0x4b8000000303b820 */ /* 0x000fe20000400000 */
[----:B------:R-:W-:Y:S01]  /*0cd0*/  FMUL R19, R14, 0.25 ;  /* 0x3e8000000e137820 */ /* 0x000fe20000400000 */
[----:B------:R-:W-:-:S02]  /*0ce0*/  FSEL R17, R15, R16, P1 ;  /* 0x000000100f117208 */ /* 0x000fc40000800000 */
[C---:B------:R-:W-:Y:S01]  /*0cf0*/  FSETP.GEU.AND P5, PT, |R14|.reuse, 1.175494350822287508e-38, PT ;  /* 0x008000000e00780b */ /* 0x040fe20003fae200 */
[----:B------:R-:W1:Y:S01]  /*0d00*/  SHFL.BFLY PT, R15, R14, 0x10, 0x1f ;  /* 0x0e001f000e0f7f89 */ /* 0x000e6200000e0000 */
[----:B------:R-:W-:-:S03]  /*0d10*/  FSETP.GT.AND P2, PT, |R14|, 8.50705917302346158658e+37, PT ;  /* 0x7e8000000e00780b */ /* 0x000fc60003f44200 */
[----:B------:R-:W-:Y:S01]  /*0d20*/  @!P4 FMUL R17, R17, 16777216 ;  /* 0x4b8000001111c820 */ /* 0x000fe20000400000 */
[----:B------:R-:W-:Y:S01]  /*0d30*/  FSEL R19, R19, R14, P2 ;  /* 0x0000000e13137208 */ /* 0x000fe20001000000 */
[----:B------:R-:W-:Y:S01]  /*0d40*/  @P1 FMUL R4, R4, 0.25 ;  /* 0x3e80000004041820 */ /* 0x000fe20000400000 */
[----:B------:R-:W-:-:S03]  /*0d50*/  FSETP.NEU.AND P1, PT, R14, RZ, PT ;  /* 0x000000ff0e00720b */ /* 0x000fc60003f2d000 */
[----:B------:R-:W2:Y:S01]  /*0d60*/  MUFU.RCP R17, R17 ;  /* 0x0000001100117308 */ /* 0x000ea20000001000 */
[----:B0-----:R-:W-:Y:S01]  /*0d70*/  FMUL R18, R18, R3 ;  /* 0x0000000312127220 */ /* 0x001fe20000400000 */
[----:B------:R-:W-:Y:S01]  /*0d80*/  @!P5 FMUL R19, R19, 16777216 ;  /* 0x4b8000001313d820 */ /* 0x000fe20000400000 */
[----:B------:R-:W-:Y:S01]  /*0d90*/  @!P4 FMUL R4, R4, 16777216 ;  /* 0x4b8000000404c820 */ /* 0x000fe20000400000 */
[----:B------:R-:W-:Y:S01]  /*0da0*/  FMUL R3, R10, R10 ;  /* 0x0000000a0a037220 */ /* 0x000fe20000400000 */
[----:B------:R-:W-:Y:S01]  /*0db0*/  @P2 FMUL R5, R5, 0.25 ;  /* 0x3e80000005052820 */ /* 0x000fe20000400000 */
[----:B------:R-:W-:Y:S02]  /*0dc0*/  FSEL R18, R18, RZ, P0 ;  /* 0x000000ff12127208 */ /* 0x000fe40000000000 */
[----:B------:R-:W0:Y:S01]  /*0dd0*/  MUFU.RCP R20, R19 ;  /* 0x0000001300147308 */ /* 0x000e220000001000 */
[----:B------:R-:W-:Y:S01]  /*0de0*/  FSETP.NEU.AND P0, PT, R16, RZ, PT ;  /* 0x000000ff1000720b */ /* 0x000fe20003f0d000 */
[----:B------:R-:W-:Y:S01]  /*0df0*/  FMUL R3, R2, R3 ;  /* 0x0000000302037220 */ /* 0x000fe20000400000 */
[----:B------:R-:W-:Y:S01]  /*0e00*/  FFMA R11, R10, R18, R11 ;  /* 0x000000120a0b7223 */ /* 0x000fe2000000000b */
[----:B------:R-:W-:Y:S01]  /*0e10*/  @!P5 FMUL R5, R5, 16777216 ;  /* 0x4b8000000505d820 */ /* 0x000fe20000400000 */
[----:B-1----:R-:W-:Y:S01]  /*0e20*/  FADD R2, R14, R15 ;  /* 0x0000000f0e027221 */ /* 0x002fe20000000000 */
[----:B------:R-:W-:Y:S01]  /*0e30*/  FFMA R18, R18, R3, R13 ;  /* 0x0000000312127223 */ /* 0x000fe2000000000d */
[----:B--2---:R-:W-:Y:S01]  /*0e40*/  FMUL R17, R17, R4 ;  /* 0x0000000411117220 */ /* 0x004fe20000400000 */
[----:B------:R-:W-:-:S02]  /*0e50*/  FADD R4, R8, -R11 ;  /* 0x8000000b08047221 */ /* 0x000fc40000000000 */
[C---:B------:R-:W-:Y:S01]  /*0e60*/  FSETP.GEU.AND P2, PT, |R2|.reuse, 1.175494350822287508e-38, PT ;  /* 0x008000000200780b */ /* 0x040fe20003f4e200 */
[----:B------:R-:W1:Y:S01]  /*0e70*/  SHFL.BFLY PT, R3, R2, 0x8, 0x1f ;  /* 0x0d001f0002037f89 */ /* 0x000e6200000e0000 */
[----:B------:R-:W-:Y:S01]  /*0e80*/  FSEL R17, R17, RZ, P0 ;  /* 0x000000ff11117208 */ /* 0x000fe20000000000 */
[----:B------:R-:W-:Y:S01]  /*0e90*/  FADD R18, R7, R18 ;  /* 0x0000001207127221 */ /* 0x000fe20000000000 */
[----:B------:R-:W-:Y:S01]  /*0ea0*/  FSETP.GT.AND P0, PT, |R2|, 8.50705917302346158658e+37, PT ;  /* 0x7e8000000200780b */ /* 0x000fe20003f04200 */
[----:B0-----:R-:W-:Y:S01]  /*0eb0*/  FMUL R20, R20, R5 ;  /* 0x0000000514147220 */ /* 0x001fe20000400000 */
[----:B------:R-:W-:Y:S01]  /*0ec0*/  FMUL R5, R2, 0.25 ;  /* 0x3e80000002057820 */ /* 0x000fe20000400000 */
[C---:B------:R-:W-:Y:S01]  /*0ed0*/  FFMA R10, R4.reuse, R17, R11 ;  /* 0x00000011040a7223 */ /* 0x040fe2000000000b */
[----:B------:R-:W-:Y:S02]  /*0ee0*/  FMUL R4, R4, R4 ;  /* 0x0000000404047220 */ /* 0x000fe40000400000 */
[----:B------:R-:W-:Y:S01]  /*0ef0*/  FSEL R20, R20, RZ, P1 ;  /* 0x000000ff14147208 */ /* 0x000fe20000800000 */
[--C-:B------:R-:W-:Y:S01]  /*0f00*/  FADD R9, R9, -R10.reuse ;  /* 0x8000000a09097221 */ /* 0x100fe20000000000 */
[----:B------:R-:W-:Y:S01]  /*0f10*/  FSEL R5, R5, R2, P0 ;  /* 0x0000000205057208 */ /* 0x000fe20000000000 */
[----:B------:R-:W-:Y:S01]  /*0f20*/  FMUL R4, R23, R4 ;  /* 0x0000000417047220 */ /* 0x000fe20000400000 */
[----:B------:R-:W-:Y:S01]  /*0f30*/  FSETP.NEU.AND P1, PT, R2, RZ, PT ;  /* 0x000000ff0200720b */ /* 0x000fe20003f2d000 */
[C---:B------:R-:W-:Y:S01]  /*0f40*/  FFMA R10, R9.reuse, R20, R10 ;  /* 0x00000014090a7223 */ /* 0x040fe2000000000a */
[----:B------:R-:W-:Y:S01]  /*0f50*/  FMUL R9, R9, R9 ;  /* 0x0000000909097220 */ /* 0x000fe20000400000 */
[----:B------:R-:W-:Y:S01]  /*0f60*/  @!P2 FMUL R5, R5, 16777216 ;  /* 0x4b8000000505a820 */ /* 0x000fe20000400000 */
[----:B------:R-:W-:Y:S01]  /*0f70*/  FFMA R17, R17, R4, R18 ;  /* 0x0000000411117223 */ /* 0x000fe20000000012 */
[----:B------:R-:W-:Y:S01]  /*0f80*/  @P0 FMUL R15, R15, 0.25 ;  /* 0x3e8000000f0f0820 */ /* 0x000fe20000400000 */
[----:B------:R-:W0:Y:S01]  /*0f90*/  SHFL.BFLY PT, R11, R10, 0x10, 0x1f ;  /* 0x0e001f000a0b7f89 */ /* 0x000e2200000e0000 */
[----:B------:R2:W3:Y:S01]  /*0fa0*/  MUFU.RCP R18, R5 ;  /* 0x0000000500127308 */ /* 0x0004e20000001000 */
[----:B------:R-:W-:Y:S01]  /*0fb0*/  FADD R17, R6, R17 ;  /* 0x0000001106117221 */ /* 0x000fe20000000000 */
[----:B------:R-:W-:Y:S01]  /*0fc0*/  FMUL R9, R16, R9 ;  /* 0x0000000910097220 */ /* 0x000fe20000400000 */
[----:B------:R-:W-:Y:S01]  /*0fd0*/  @!P2 FMUL R15, R15, 16777216 ;  /* 0x4b8000000f0fa820 */ /* 0x000fe20000400000 */
[----:B-1----:R-:W-:-:S02]  /*0fe0*/  FADD R4, R2, R3 ;  /* 0x0000000302047221 */ /* 0x002fc40000000000 */
[----:B------:R-:W-:Y:S02]  /*0ff0*/  FFMA R9, R20, R9, R17 ;  /* 0x0000000914097223 */ /* 0x000fe40000000011 */
[C---:B------:R-:W-:Y:S01]  /*1000*/  FMUL R13, R4.reuse, 0.25 ;  /* 0x3e800000040d7820 */ /* 0x040fe20000400000 */
[C---:B------:R-:W-:Y:S01]  /*1010*/  FSETP.GEU.AND P2, PT, |R4|.reuse, 1.175494350822287508e-38, PT ;  /* 0x008000000400780b */ /* 0x040fe20003f4e200 */
[----:B--2---:R-:W-:Y:S01]  /*1020*/  SHFL.BFLY PT, R5, R4, 0x4, 0x1f ;  /* 0x0c801f0004057f89 */ /* 0x004fe200000e0000 */
[----:B------:R-:W-:-:S03]  /*1030*/  FSETP.GT.AND P0, PT, |R4|, 8.50705917302346158658e+37, PT ;  /* 0x7e8000000400780b */ /* 0x000fc60003f04200 */
[----:B------:R-:W1:Y:S01]  /*1040*/  SHFL.BFLY PT, R12, R9, 0x10, 0x1f ;  /* 0x0e001f00090c7f89 */ /* 0x000e6200000e0000 */
[----:B---3--:R-:W-:Y:S01]  /*1050*/  FMUL R18, R18, R15 ;  /* 0x0000000f12127220 */ /* 0x008fe20000400000 */
[----:B------:R-:W-:-:S04]  /*1060*/  FSEL R15, R13, R4, P0 ;  /* 0x000000040d0f7208 */ /* 0x000fc80000000000 */
[----:B------:R-:W-:Y:S02]  /*1070*/  FSEL R18, R18, RZ, P1 ;  /* 0x000000ff12127208 */ /* 0x000fe40000800000 */
[----:B------:R-:W-:Y:S01]  /*1080*/  @!P2 FMUL R15, R15, 16777216 ;  /* 0x4b8000000f0fa820 */ /* 0x000fe20000400000 */
[----:B0-----:R-:W-:Y:S01]  /*1090*/  FADD R11, -R10, R11 ;  /* 0x0000000b0a0b7221 */ /* 0x001fe20000000100 */
[----:B------:R-:W-:Y:S01]  /*10a0*/  @P0 FMUL R3, R3, 0.25 ;  /* 0x3e80000003030820 */ /* 0x000fe20000400000 */
[----:B------:R-:W-:Y:S02]  /*10b0*/  FSETP.NEU.AND P1, PT, R4, RZ, PT ;  /* 0x000000ff0400720b */ /* 0x000fe40003f2d000 */
[C---:B------:R-:W-:Y:S01]  /*10c0*/  FFMA R13, R11.reuse, R18, R10 ;  /* 0x000000120b0d7223 */ /* 0x040fe2000000000a */
[----:B------:R-:W-:Y:S01]  /*10d0*/  FMUL R11, R11, R11 ;  /* 0x0000000b0b0b7220 */ /* 0x000fe20000400000 */
[----:B------:R-:W0:Y:S01]  /*10e0*/  MUFU.RCP R10, R15 ;  /* 0x0000000f000a7308 */ /* 0x000e220000001000 */
[----:B------:R-:W-:-:S02]  /*10f0*/  @!P2 FMUL R3, R3, 16777216 ;  /* 0x4b8000000303a820 */ /* 0x000fc40000400000 */
[----:B------:R-:W-:Y:S02]  /*1100*/  FMUL R11, R14, R11 ;  /* 0x0000000b0e0b7220 */ /* 0x000fe40000400000 */
[----:B------:R-:W2:Y:S01]  /*1110*/  SHFL.BFLY PT, R14, R13, 0x8, 0x1f ;  /* 0x0d001f000d0e7f89 */ /* 0x000ea200000e0000 */
[----:B-1----:R-:W-:-:S04]  /*1120*/  FADD R9, R9, R12 ;  /* 0x0000000c09097221 */ /* 0x002fc80000000000 */
[----:B------:R-:W-:Y:S01]  /*1130*/  FFMA R11, R18, R11, R9 ;  /* 0x0000000b120b7223 */ /* 0x000fe20000000009 */
[----:B------:R-:W-:Y:S01]  /*1140*/  FADD R9, R4, R5 ;  /* 0x0000000504097221 */ /* 0x000fe20000000000 */
[----:B0-----:R-:W-:-:S03]  /*1150*/  FMUL R3, R10, R3 ;  /* 0x000000030a037220 */ /* 0x001fc60000400000 */
[----:B------:R-:W0:Y:S01]  /*1160*/  SHFL.BFLY PT, R12, R11, 0x8, 0x1f ;  /* 0x0d001f000b0c7f89 */ /* 0x000e2200000e0000 */
[C---:B------:R-:W-:Y:S01]  /*1170*/  FSETP.GEU.AND P2, PT, |R9|.reuse, 1.175494350822287508e-38, PT ;  /* 0x008000000900780b */ /* 0x040fe20003f4e200 */
[C---:B------:R-:W-:Y:S01]  /*1180*/  FMUL R16, R9.reuse, 0.25 ;  /* 0x3e80000009107820 */ /* 0x040fe20000400000 */
[----:B------:R-:W-:Y:S01]  /*1190*/  FSETP.GT.AND P0, PT, |R9|, 8.50705917302346158658e+37, PT ;  /* 0x7e8000000900780b */ /* 0x000fe20003f04200 */
[----:B------:R-:W1:Y:S01]  /*11a0*/  SHFL.BFLY PT, R10, R9, 0x2, 0x1f ;  /* 0x0c401f00090a7f89 */ /* 0x000e6200000e0000 */
[----:B------:R-:W-:Y:S02]  /*11b0*/  FSEL R3, R3, RZ, P1 ;  /* 0x000000ff03037208 */ /* 0x000fe40000800000 */
[----:B------:R-:W-:Y:S02]  /*11c0*/  FSEL R16, R16, R9, P0 ;  /* 0x0000000910107208 */ /* 0x000fe40000000000 */
[----:B------:R-:W-:Y:S01]  /*11d0*/  FSETP.NEU.AND P1, PT, R9, RZ, PT ;  /* 0x000000ff0900720b */ /* 0x000fe20003f2d000 */
[----:B--2---:R-:W-:-:S04]  /*11e0*/  FADD R14, -R13, R14 ;  /* 0x0000000e0d0e7221 */ /* 0x004fc80000000100 */
[----:B------:R-:W-:Y:S01]  /*11f0*/  @!P2 FMUL R16, R16, 16777216 ;  /* 0x4b8000001010a820 */ /* 0x000fe20000400000 */
[C---:B------:R-:W-:Y:S01]  /*1200*/  FFMA R13, R14.reuse, R3, R13 ;  /* 0x000000030e0d7223 */ /* 0x040fe2000000000d */
[----:B------:R-:W-:Y:S01]  /*1210*/  FMUL R15, R14, R14 ;  /* 0x0000000e0e0f7220 */ /* 0x000fe20000400000 */
[----:B------:R-:W-:-:S03]  /*1220*/  @P0 FMUL R5, R5, 0.25 ;  /* 0x3e80000005050820 */ /* 0x000fc60000400000 */
[----:B------:R-:W2:Y:S01]  /*1230*/  SHFL.BFLY PT, R14, R13, 0x4, 0x1f ;  /* 0x0c801f000d0e7f89 */ /* 0x000ea200000e0000 */
[----:B------:R-:W-:Y:S01]  /*1240*/  FMUL R15, R2, R15 ;  /* 0x0000000f020f7220 */ /* 0x000fe20000400000 */
[----:B------:R-:W3:Y:S01]  /*1250*/  MUFU.RCP R16, R16 ;  /* 0x0000001000107308 */ /* 0x000ee20000001000 */
[----:B------:R-:W-:Y:S01]  /*1260*/  @!P2 FMUL R5, R5, 16777216 ;  /* 0x4b8000000505a820 */ /* 0x000fe20000400000 */
[----:B0-----:R-:W-:-:S04]  /*1270*/  FADD R12, R11, R12 ;  /* 0x0000000c0b0c7221 */ /* 0x001fc80000000000 */
[----:B------:R-:W-:Y:S01]  /*1280*/  FFMA R12, R3, R15, R12 ;  /* 0x0000000f030c7223 */ /* 0x000fe2000000000c */
[----:B-1----:R-:W-:-:S04]  /*1290*/  FADD R2, R9, R10 ;  /* 0x0000000a09027221 */ /* 0x002fc80000000000 */
[----:B------:R-:W0:Y:S01]  /*12a0*/  SHFL.BFLY PT, R3, R12, 0x4, 0x1f ;  /* 0x0c801f000c037f89 */ /* 0x000e2200000e0000 */
[C---:B------:R-:W-:Y:S01]  /*12b0*/  FSETP.GEU.AND P2, PT, |R2|.reuse, 1.175494350822287508e-38, PT ;  /* 0x008000000200780b */ /* 0x040fe20003f4e200 */
[C---:B------:R-:W-:Y:S01]  /*12c0*/  FMUL R15, R2.reuse, 0.25 ;  /* 0x3e800000020f7820 */ /* 0x040fe20000400000 */
[----:B------:R-:W-:Y:S01]  /*12d0*/  FSETP.GT.AND P0, PT, |R2|, 8.50705917302346158658e+37, PT ;  /* 0x7e8000000200780b */ /* 0x000fe20003f04200 */
[----:B------:R-:W1:Y:S01]  /*12e0*/  SHFL.BFLY PT, R17, R2, 0x1, 0x1f ;  /* 0x0c201f0002117f89 */ /* 0x000e6200000e0000 */
[----:B---3--:R-:W-:Y:S02]  /*12f0*/  FMUL R5, R16, R5 ;  /* 0x0000000510057220 */ /* 0x008fe40000400000 */
[----:B------:R-:W-:-:S03]  /*1300*/  FSEL R15, R15, R2, P0 ;  /* 0x000000020f0f7208 */ /* 0x000fc60000000000 */
[----:B------:R-:W-:Y:S01]  /*1310*/  FSEL R5, R5, RZ, P1 ;  /* 0x000000ff05057208 */ /* 0x000fe20000800000 */
[----:B--2---:R-:W-:-:S03]  /*1320*/  FADD R14, -R13, R14 ;  /* 0x0000000e0d0e7221 */ /* 0x004fc60000000100 */
[----:B------:R-:W-:Y:S01]  /*1330*/  @!P2 FMUL R15, R15, 16777216 ;  /* 0x4b8000000f0fa820 */ /* 0x000fe20000400000 */
[C---:B------:R-:W-:Y:S01]  /*1340*/  FMUL R11, R14.reuse, R14 ;  /* 0x0000000e0e0b7220 */ /* 0x040fe20000400000 */
[----:B------:R-:W-:Y:S01]  /*1350*/  FFMA R13, R14, R5, R13 ;  /* 0x000000050e0d7223 */ /* 0x000fe2000000000d */
[----:B------:R-:W-:Y:S01]  /*1360*/  @P0 FMUL R10, R10, 0.25 ;  /* 0x3e8000000a0a0820 */ /* 0x000fe20000400000 */
[----:B------:R-:W-:Y:S01]  /*1370*/  FSETP.NEU.AND P0, PT, R2, RZ, PT ;  /* 0x000000ff0200720b */ /* 0x000fe20003f0d000 */
[----:B------:R-:W-:Y:S01]  /*1380*/  FMUL R11, R4, R11 ;  /* 0x0000000b040b7220 */ /* 0x000fe20000400000 */
[----:B------:R-:W2:Y:S01]  /*1390*/  MUFU.RCP R15, R15 ;  /* 0x0000000f000f7308 */ /* 0x000ea20000001000 */
[----:B------:R-:W3:Y:S01]  /*13a0*/  SHFL.BFLY PT, R4, R13, 0x2, 0x1f ;  /* 0x0c401f000d047f89 */ /* 0x000ee200000e0000 */
[----:B------:R-:W-:Y:S01]  /*13b0*/  @!P2 FMUL R10, R10, 16777216 ;  /* 0x4b8000000a0aa820 */ /* 0x000fe20000400000 */
[----:B0-----:R-:W-:-:S04]  /*13c0*/  FADD R12, R12, R3 ;  /* 0x000000030c0c7221 */ /* 0x001fc80000000000 */
[----:B------:R-:W-:Y:S01]  /*13d0*/  FFMA R11, R5, R11, R12 ;  /* 0x0000000b050b7223 */ /* 0x000fe2000000000c */
[----:B-1----:R-:W-:-:S04]  /*13e0*/  FADD R16, R2, R17 ;  /* 0x0000001102107221 */ /* 0x002fc80000000000 */
[----:B------:R-:W0:Y:S01]  /*13f0*/  SHFL.BFLY PT, R12, R11, 0x2, 0x1f ;  /* 0x0c401f000b0c7f89 */ /* 0x000e2200000e0000 */
[C---:B------:R-:W-:Y:S01]  /*1400*/  FSETP.GEU.AND P1, PT, |R16|.reuse, 1.175494350822287508e-38, PT ;  /* 0x008000001000780b */ /* 0x040fe20003f2e200 */
[----:B------:R-:W-:Y:S01]  /*1410*/  FMUL R3, R16, 0.25 ;  /* 0x3e80000010037820 */ /* 0x000fe20000400000 */
[----:B--2---:R-:W-:-:S05]  /*1420*/  FMUL R10, R15, R10 ;  /* 0x0000000a0f0a7220 */ /* 0x004fca0000400000 */
[----:B------:R-:W-:Y:S02]  /*1430*/  FSEL R10, R10, RZ, P0 ;  /* 0x000000ff0a0a7208 */ /* 0x000fe40000000000 */
[----:B------:R-:W-:Y:S01]  /*1440*/  FSETP.GT.AND P0, PT, |R16|, 8.50705917302346158658e+37, PT ;  /* 0x7e8000001000780b */ /* 0x000fe20003f04200 */
[----:B---3--:R-:W-:-:S04]  /*1450*/  FADD R4, -R13, R4 ;  /* 0x000000040d047221 */ /* 0x008fc80000000100 */
[C---:B------:R-:W-:Y:S01]  /*1460*/  FMUL R14, R4.reuse, R4 ;  /* 0x00000004040e7220 */ /* 0x040fe20000400000 */
[----:B------:R-:W-:-:S03]  /*1470*/  FFMA R4, R4, R10, R13 ;  /* 0x0000000a04047223 */ /* 0x000fc6000000000d */
[----:B------:R-:W-:Y:S01]  /*1480*/  FMUL R14, R9, R14 ;  /* 0x0000000e090e7220 */ /* 0x000fe20000400000 */
[----:B------:R-:W-:Y:S01]  /*1490*/  FSEL R9, R3, R16, P0 ;  /* 0x0000001003097208 */ /* 0x000fe20000000000 */
[----:B------:R-:W1:Y:S02]  /*14a0*/  SHFL.BFLY PT, R5, R4, 0x1, 0x1f ;  /* 0x0c201f0004057f89 */ /* 0x000e6400000e0000 */
[----:B------:R-:W-:Y:S01]  /*14b0*/  @P0 FMUL R17, R17, 0.25 ;  /* 0x3e80000011110820 */ /* 0x000fe20000400000 */
[----:B0-----:R-:W-:Y:S01]  /*14c0*/  FADD R11, R11, R12 ;  /* 0x0000000c0b0b7221 */ /* 0x001fe20000000000 */
[----:B------:R-:W-:Y:S01]  /*14d0*/  FSETP.NEU.AND P0, PT, R16, RZ, PT ;  /* 0x000000ff1000720b */ /* 0x000fe20003f0d000 */
[----:B------:R-:W-:Y:S01]  /*14e0*/  @!P1 FMUL R9, R9, 16777216 ;  /* 0x4b80000009099820 */ /* 0x000fe20000400000 */
[----:B------:R-:W0:Y:S01]  /*14f0*/  S2R R3, SR_TID.X ;  /* 0x0000000000037919 */ /* 0x000e220000002100 */
[----:B------:R-:W-:Y:S01]  /*1500*/  FFMA R11, R10, R14, R11 ;  /* 0x0000000e0a0b7223 */ /* 0x000fe2000000000b */
[----:B------:R-:W-:Y:S01]  /*1510*/  @!P1 FMUL R17, R17, 16777216 ;  /* 0x4b80000011119820 */ /* 0x000fe20000400000 */
[----:B------:R-:W2:Y:S03]  /*1520*/  MUFU.RCP R12, R9 ;  /* 0x00000009000c7308 */ /* 0x000ea60000001000 */
[----:B------:R-:W3:Y:S01]  /*1530*/  SHFL.BFLY PT, R10, R11, 0x1, 0x1f ;  /* 0x0c201f000b0a7f89 */ /* 0x000ee200000e0000 */
[----:B--2---:R-:W-:Y:S01]  /*1540*/  FMUL R12, R12, R17 ;  /* 0x000000110c0c7220 */ /* 0x004fe20000400000 */
[----:B-1----:R-:W-:-:S04]  /*1550*/  FADD R5, -R4, R5 ;  /* 0x0000000504057221 */ /* 0x002fc80000000100 */
[----:B------:R-:W-:Y:S01]  /*1560*/  FMUL R15, R5, R5 ;  /* 0x00000005050f7220 */ /* 0x000fe20000400000 */
[----:B------:R-:W-:Y:S02]  /*1570*/  FSEL R12, R12, RZ, P0 ;  /* 0x000000ff0c0c7208 */ /* 0x000fe40000000000 */
[C---:B0-----:R-:W-:Y:S01]  /*1580*/  LOP3.LUT P0, RZ, R3.reuse, 0x1f, RZ, 0xc0, !PT ;  /* 0x0000001f03ff7812 */ /* 0x041fe2000780c0ff */
[----:B------:R-:W-:Y:S01]  /*1590*/  FMUL R15, R2, R15 ;  /* 0x0000000f020f7220 */ /* 0x000fe20000400000 */
[----:B------:R-:W-:Y:S01]  /*15a0*/  ISETP.GE.AND P1, PT, R3, 0x8, PT ;  /* 0x000000080300780c */ /* 0x000fe20003f26270 */
[----:B---3--:R-:W-:Y:S01]  /*15b0*/  FADD R13, R11, R10 ;  /* 0x0000000a0b0d7221 */ /* 0x008fe20000000000 */
[----:B------:R-:W-:Y:S01]  /*15c0*/  SHF.R.U32.HI R2, RZ, 0x3, R3 ;  /* 0x00000003ff027819 */ /* 0x000fe20000011603 */
[----:B------:R-:W-:Y:S02]  /*15d0*/  FFMA R4, R5, R12, R4 ;  /* 0x0000000c05047223 */ /* 0x000fe40000000004 */
[----:B------:R-:W-:Y:S01]  /*15e0*/  FFMA R12, R12, R15, R13 ;  /* 0x0000000f0c0c7223 */ /* 0x000fe2000000000d */
[----:B------:R-:W-:-:S05]  /*15f0*/  LOP3.LUT R5, R2, 0x1c, RZ, 0xc0, !PT ;  /* 0x0000001c02057812 */ /* 0x000fca00078ec0ff */
[----:B------:R-:W-:Y:S04]  /*1600*/  @!P0 STS [R5+0x40], R16 ;  /* 0x0000401005008388 */ /* 0x000fe80000000800 */
[----:B------:R-:W-:Y:S04]  /*1610*/  @!P0 STS [R5], R4 ;  /* 0x0000000405008388 */ /* 0x000fe80000000800 */
[----:B------:R-:W-:Y:S04]  /*1620*/  @!P0 STS [R5+0x20], R12 ;  /* 0x0000200c05008388 */ /* 0x000fe80000000800 */
[----:B------:R-:W-:Y:S06]  /*1630*/  BAR.SYNC 0x0 ;  /* 0x0000000000007b1d */ /* 0x000fec0000000000 */
[----:B------:R-:W0:Y:S04]  /*1640*/  @!P1 LDS R8, [R3.X4+0x40] ;  /* 0x0000400003089984 */ /* 0x000e280000004800 */
[----:B------:R-:W1:Y:S04]  /*1650*/  @!P1 LDS R6, [R3.X4] ;  /* 0x0000000003069984 */ /* 0x000e680000004800 */
[----:B------:R-:W2:Y:S04]  /*1660*/  @!P1 LDS R7, [R3.X4+0x20] ;  /* 0x0000200003079984 */ /* 0x000ea80000004800 */
[----:B0-----:R-:W0:Y:S04]  /*1670*/  SHFL.BFLY PT, R9, R8, 0x4, 0x1f ;  /* 0x0c801f0008097f89 */ /* 0x001e2800000e0000 */
[----:B-1----:R-:W1:Y:S04]  /*1680*/  SHFL.BFLY PT, R5, R6, 0x4, 0x1f ;  /* 0x0c801f0006057f89 */ /* 0x002e6800000e0000 */
[----:B--2---:R-:W2:Y:S01]  /*1690*/  SHFL.BFLY PT, R4, R7, 0x4, 0x1f ;  /* 0x0c801f0007047f89 */ /* 0x004ea200000e0000 */
[----:B0-----:R-:W-:-:S04]  /*16a0*/  FADD R10, R8, R9 ;  /* 0x00000009080a7221 */ /* 0x001fc80000000000 */
[C---:B------:R-:W-:Y:S01]  /*16b0*/  FMUL R11, R10.reuse, 0.25 ;  /* 0x3e8000000a0b7820 */ /* 0x040fe20000400000 */
[C---:B------:R-:W-:Y:S01]  /*16c0*/  FSETP.GEU.AND P1, PT, |R10|.reuse, 1.175494350822287508e-38, PT ;  /* 0x008000000a00780b */ /* 0x040fe20003f2e200 */
[----:B------:R-:W0:Y:S01]  /*16d0*/  SHFL.BFLY PT, R13, R10, 0x2, 0x1f ;  /* 0x0c401f000a0d7f89 */ /* 0x000e2200000e0000 */
[----:B------:R-:W-:Y:S01]  /*16e0*/  FSETP.GT.AND P0, PT, |R10|, 8.50705917302346158658e+37, PT ;  /* 0x7e8000000a00780b */ /* 0x000fe20003f04200 */
[----:B-1----:R-:W-:Y:S01]  /*16f0*/  FADD R5, -R6, R5 ;  /* 0x0000000506057221 */ /* 0x002fe20000000100 */
[----:B--2---:R-:W-:Y:S02]  /*1700*/  FADD R7, R7, R4 ;  /* 0x0000000407077221 */ /* 0x004fe40000000000 */
[----:B------:R-:W-:-:S07]  /*1710*/  FSEL R11, R11, R10, P0 ;  /* 0x0000000a0b0b7208 */ /* 0x000fce0000000000 */
[----:B------:R-:W-:Y:S02]  /*1720*/  @!P1 FMUL R11, R11, 16777216 ;  /* 0x4b8000000b0b9820 */ /* 0x000fe40000400000 */
[----:B------:R-:W-:Y:S02]  /*1730*/  @P0 FMUL R9, R9, 0.25 ;  /* 0x3e80000009090820 */ /* 0x000fe40000400000 */
[----:B------:R1:W2:Y:S02]  /*1740*/  MUFU.RCP R12, R11 ;  /* 0x0000000b000c7308 */ /* 0x0002a40000001000 */
[----:B------:R-:W-:Y:S01]  /*1750*/  @!P1 FMUL R9, R9, 16777216 ;  /* 0x4b80000009099820 */ /* 0x000fe20000400000 */
[C---:B------:R-:W-:Y:S01]  /*1760*/  FSETP.NEU.AND P1, PT, R10.reuse, RZ, PT ;  /* 0x000000ff0a00720b */ /* 0x040fe20003f2d000 */
[----:B0-----:R-:W-:-:S04]  /*1770*/  FADD R2, R10, R13 ;  /* 0x0000000d0a027221 */ /* 0x001fc80000000000 */
[C---:B------:R-:W-:Y:S01]  /*1780*/  FMUL R15, R2.reuse, 0.25 ;  /* 0x3e800000020f7820 */ /* 0x040fe20000400000 */
[C---:B------:R-:W-:Y:S01]  /*1790*/  FSETP.GEU.AND P2, PT, |R2|.reuse, 1.175494350822287508e-38, PT ;  /* 0x008000000200780b */ /* 0x040fe20003f4e200 */
[----:B-1----:R-:W0:Y:S01]  /*17a0*/  SHFL.BFLY PT, R11, R2, 0x1, 0x1f ;  /* 0x0c201f00020b7f89 */ /* 0x002e2200000e0000 */
[----:B------:R-:W-:Y:S01]  /*17b0*/  FSETP.GT.AND P0, PT, |R2|, 8.50705917302346158658e+37, PT ;  /* 0x7e8000000200780b */ /* 0x000fe20003f04200 */
[----:B--2---:R-:W-:Y:S01]  /*17c0*/  FMUL R12, R12, R9 ;  /* 0x000000090c0c7220 */ /* 0x004fe20000400000 */
[----:B------:R-:W-:Y:S02]  /*17d0*/  FMUL R9, R5, R5 ;  /* 0x0000000505097220 */ /* 0x000fe40000400000 */
[----:B------:R-:W-:Y:S02]  /*17e0*/  FSEL R15, R15, R2, P0 ;  /* 0x000000020f0f7208 */ /* 0x000fe40000000000 */
[----:B------:R-:W-:Y:S01]  /*17f0*/  FSEL R12, R12, RZ, P1 ;  /* 0x000000ff0c0c7208 */ /* 0x000fe20000800000 */
[----:B------:R-:W-:-:S04]  /*1800*/  FMUL R9, R8, R9 ;  /* 0x0000000908097220 */ /* 0x000fc80000400000 */
[----:B------:R-:W-:Y:S01]  /*1810*/  FFMA R5, R5, R12, R6 ;  /* 0x0000000c05057223 */ /* 0x000fe20000000006 */
[----:B------:R-:W-:Y:S01]  /*1820*/  @!P2 FMUL R15, R15, 16777216 ;  /* 0x4b8000000f0fa820 */ /* 0x000fe20000400000 */
[----:B------:R-:W-:Y:S01]  /*1830*/  FFMA R7, R12, R9, R7 ;  /* 0x000000090c077223 */ /* 0x000fe20000000007 */
[----:B------:R-:W-:Y:S01]  /*1840*/  @P0 FMUL R13, R13, 0.25 ;  /* 0x3e8000000d0d0820 */ /* 0x000fe20000400000 */
[C---:B------:R-:W-:Y:S01]  /*1850*/  FSETP.NEU.AND P0, PT, R2.reuse, RZ, PT ;  /* 0x000000ff0200720b */ /* 0x040fe20003f0d000 */
[----:B------:R-:W1:Y:S01]  /*1860*/  SHFL.BFLY PT, R4, R5, 0x2, 0x1f ;  /* 0x0c401f0005047f89 */ /* 0x000e6200000e0000 */
[----:B------:R-:W2:Y:S01]  /*1870*/  MUFU.RCP R8, R15 ;  /* 0x0000000f00087308 */ /* 0x000ea20000001000 */
[----:B------:R-:W-:Y:S02]  /*1880*/  @!P2 FMUL R13, R13, 16777216 ;  /* 0x4b8000000d0da820 */ /* 0x000fe40000400000 */
[----:B------:R-:W3:Y:S01]  /*1890*/  SHFL.BFLY PT, R6, R7, 0x2, 0x1f ;  /* 0x0c401f0007067f89 */ /* 0x000ee200000e0000 */
[----:B0-----:R-:W-:-:S05]  /*18a0*/  FADD R12, R2, R11 ;  /* 0x0000000b020c7221 */ /* 0x001fca0000000000 */
[----:B------:R-:W-:Y:S01]  /*18b0*/  FSETP.GEU.AND P1, PT, |R12|, 1.175494350822287508e-38, PT ;  /* 0x008000000c00780b */ /* 0x000fe20003f2e200 */
[----:B--2---:R-:W-:Y:S01]  /*18c0*/  FMUL R8, R8, R13 ;  /* 0x0000000d08087220 */ /* 0x004fe20000400000 */
[----:B------:R-:W-:-:S04]  /*18d0*/  FMUL R13, R12, 0.25 ;  /* 0x3e8000000c0d7820 */ /* 0x000fc80000400000 */
[----:B------:R-:W-:Y:S01]  /*18e0*/  FSEL R8, R8, RZ, P0 ;  /* 0x000000ff08087208 */ /* 0x000fe20000000000 */
[----:B-1----:R-:W-:Y:S01]  /*18f0*/  FADD R4, -R5, R4 ;  /* 0x0000000405047221 */ /* 0x002fe20000000100 */
[----:B------:R-:W-:-:S03]  /*1900*/  FSETP.GT.AND P0, PT, |R12|, 8.50705917302346158658e+37, PT ;  /* 0x7e8000000c00780b */ /* 0x000fc60003f04200 */
[C---:B------:R-:W-:Y:S01]  /*1910*/  FMUL R9, R4.reuse, R4 ;  /* 0x0000000404097220 */ /* 0x040fe20000400000 */
[----:B------:R-:W-:Y:S01]  /*1920*/  FFMA R4, R4, R8, R5 ;  /* 0x0000000804047223 */ /* 0x000fe20000000005 */
[----:B---3--:R-:W-:Y:S01]  /*1930*/  FADD R7, R7, R6 ;  /* 0x0000000607077221 */ /* 0x008fe20000000000 */
[----:B------:R-:W-:Y:S01]  /*1940*/  FSEL R13, R13, R12, P0 ;  /* 0x0000000c0d0d7208 */ /* 0x000fe20000000000 */
[----:B------:R-:W-:Y:S02]  /*1950*/  FMUL R9, R10, R9 ;  /* 0x000000090a097220 */ /* 0x000fe40000400000 */
[----:B------:R-:W0:Y:S02]  /*1960*/  SHFL.BFLY PT, R5, R4, 0x1, 0x1f ;  /* 0x0c201f0004057f89 */ /* 0x000e2400000e0000 */
[----:B------:R-:W-:Y:S01]  /*1970*/  FFMA R7, R8, R9, R7 ;  /* 0x0000000908077223 */ /* 0x000fe20000000007 */
[----:B------:R-:W-:Y:S01]  /*1980*/  @!P1 FMUL R13, R13, 16777216 ;  /* 0x4b8000000d0d9820 */ /* 0x000fe20000400000 */
[----:B------:R-:W-:Y:S01]  /*1990*/  @P0 FMUL R11, R11, 0.25 ;  /* 0x3e8000000b0b0820 */ /* 0x000fe20000400000 */
[----:B------:R-:W-:-:S02]  /*19a0*/  LOP3.LUT P0, RZ, R3, 0x7, RZ, 0xc0, !PT ;  /* 0x0000000703ff7812 */ /* 0x000fc4000780c0ff */
[----:B------:R-:W1:Y:S01]  /*19b0*/  SHFL.BFLY PT, R6, R7, 0x1, 0x1f ;  /* 0x0c201f0007067f89 */ /* 0x000e6200000e0000 */
[----:B------:R-:W2:Y:S01]  /*19c0*/  MUFU.RCP R8, R13 ;  /* 0x0000000d00087308 */ /* 0x000ea20000001000 */
[----:B------:R-:W-:Y:S01]  /*19d0*/  @!P1 FMUL R11, R11, 16777216 ;  /* 0x4b8000000b0b9820 */ /* 0x000fe20000400000 */
[----:B------:R-:W-:Y:S02]  /*19e0*/  FSETP.NEU.AND P1, PT, R12, RZ, PT ;  /* 0x000000ff0c00720b */ /* 0x000fe40003f2d000 */
[----:B------:R-:W-:Y:S01]  /*19f0*/  ISETP.LT.AND P0, PT, R3, 0x8, !P0 ;  /* 0x000000080300780c */ /* 0x000fe20004701270 */
[----:B0-----:R-:W-:Y:S01]  /*1a00*/  FADD R5, -R4, R5 ;  /* 0x0000000504057221 */ /* 0x001fe20000000100 */
[----:B--2---:R-:W-:-:S11]  /*1a10*/  FMUL R8, R8, R11 ;  /* 0x0000000b08087220 */ /* 0x004fd60000400000 */
[----:B------:R-:W-:Y:S01]  /*1a20*/  @P0 STS [R3.X4+0x40], R12 ;  /* 0x0000400c03000388 */ /* 0x000fe20000004800 */
[----:B------:R-:W-:Y:S01]  /*1a30*/  FMUL R11, R5, R5 ;  /* 0x00000005050b7220 */ /* 0x000fe20000400000 */
[----:B------:R-:W-:Y:S01]  /*1a40*/  FSEL R8, R8, RZ, P1 ;  /* 0x000000ff08087208 */ /* 0x000fe20000800000 */
[----:B-1----:R-:W-:Y:S02]  /*1a50*/  FADD R9, R7, R6 ;  /* 0x0000000607097221 */ /* 0x002fe40000000000 */
[----:B------:R-:W-:Y:S02]  /*1a60*/  FMUL R11, R2, R11 ;  /* 0x0000000b020b7220 */ /* 0x000fe40000400000 */
[----:B------:R-:W-:Y:S02]  /*1a70*/  FFMA R4, R5, R8, R4 ;  /* 0x0000000805047223 */ /* 0x000fe40000000004 */
[----:B------:R-:W-:-:S03]  /*1a80*/  FFMA R8, R8, R11, R9 ;  /* 0x0000000b08087223 */ /* 0x000fc60000000009 */
[----:B------:R-:W-:Y:S04]  /*1a90*/  @P0 STS [R3.X4], R4 ;  /* 0x0000000403000388 */ /* 0x000fe80000004800 */
[----:B------:R-:W-:Y:S04]  /*1aa0*/  @P0 STS [R3.X4+0x20], R8 ;  /* 0x0000200803000388 */ /* 0x000fe80000004800 */
[----:B------:R-:W-:Y:S06]  /*1ab0*/  BAR.SYNC 0x0 ;  /* 0x0000000000007b1d */ /* 0x000fec0000000000 */
[----:B------:R-:W0:Y:S01]  /*1ac0*/  LDS R2, [RZ] ;  /* 0x00000000ff027984 */ /* 0x000e220000000800 */
[----:B------:R-:W-:-:S02]  /*1ad0*/  PLOP3.LUT P0, PT, PT, PT, UP0, 0x40, 0x0 ;  /* 0x000000000000781c */ /* 0x000fc40003f0e808 */
[----:B------:R-:W-:Y:S01]  /*1ae0*/  MOV R3, UR5 ;  /* 0x0000000500037c02 */ /* 0x000fe20008000f00 */
[----:B------:R-:W1:Y:S04]  /*1af0*/  LDS R5, [0x20] ;  /* 0x00002000ff057984 */ /* 0x000e680000000800 */
[----:B------:R-:W-:Y:S06]  /*1b00*/  BAR.SYNC 0x0 ;  /* 0x0000000000007b1d */ /* 0x000fec0000000000 */
[----:B------:R-:W-:Y:S01]  /*1b10*/  ISETP.EQ.AND P0, PT, R0, RZ, P0 ;  /* 0x000000ff0000720c */ /* 0x000fe20000702270 */
[----:B0-----:R-:W-:Y:S04]  /*1b20*/  STS [RZ], R2 ;  /* 0x00000002ff007388 */ /* 0x001fe80000000800 */
[----:B------:R-:W-:Y:S06]  /*1b30*/  BAR.SYNC 0x0 ;  /* 0x0000000000007b1d */ /* 0x000fec0000000000 */
[----:B------:R-:W0:Y:S01]  /*1b40*/  LDS R7, [RZ] ;  /* 0x00000000ff077984 */ /* 0x000e220000000800 */
[----:B------:R-:W-:-:S03]  /*1b50*/  MOV R2, UR4 ;  /* 0x0000000400027c02 */ /* 0x000fc60008000f00 */
[----:B------:R-:W-:Y:S06]  /*1b60*/  BAR.SYNC 0x0 ;  /* 0x0000000000007b1d */ /* 0x000fec0000000000 */
[----:B-1----:R-:W-:Y:S04]  /*1b70*/  STS [RZ], R5 ;  /* 0x00000005ff007388 */ /* 0x002fe80000000800 */
[----:B------:R-:W-:Y:S06]  /*1b80*/  BAR.SYNC 0x0 ;  /* 0x0000000000007b1d */ /* 0x000fec0000000000 */
[----:B0-----:R0:W-:Y:S01]  /*1b90*/  @P0 STG.E [R2.64], R7 ;  /* 0x0000000702000986 */ /* 0x0011e2000c10190a */
[----:B------:R-:W-:Y:S05]  /*1ba0*/  @!P0 EXIT ;  /* 0x000000000000894d */ /* 0x000fea0003800000 */
[----:B------:R-:W1:Y:S01]  /*1bb0*/  LDS R5, [RZ] ;  /* 0x00000000ff057984 */ /* 0x000e620000000800 */
[----:B0-----:R-:W-:-:S02]  /*1bc0*/  MOV R2, UR6 ;  /* 0x0000000600027c02 */ /* 0x001fc40008000f00 */
[----:B------:R-:W-:-:S05]  /*1bd0*/  MOV R3, UR7 ;  /* 0x0000000700037c02 */ /* 0x000fca0008000f00 */
[----:B-1----:R-:W-:Y:S01]  /*1be0*/  STG.E [R2.64], R5 ;  /* 0x0000000502007986 */ /* 0x002fe2000c10190a */
[----:B------:R-:W-:Y:S05]  /*1bf0*/  EXIT ;  /* 0x000000000000794d */ /* 0x000fea0003800000 */
.L_x_1:
[----:B------:R-:W-:-:S00]  /*1c00*/  BRA `(.L_x_1) ;  /* 0xfffffff000007947 */ /* 0x000fc0000383ffff */
[----:B------:R-:W-:-:S00]  /*1c10*/  NOP ;  /* 0x0000000000007918 */ /* 0x000fc00000000000 */
        /* <DEDUP_REMOVED lines=14> */
.L_x_2:


//--------------------- .nv.shared.triton__0d1d2d3de4e --------------------------
	.section	.nv.shared.triton__0d1d2d3de4e,"aw",@nobits
	.align	16
